	.headerflags	@"EF_CUDA_TEXMODE_UNIFIED EF_CUDA_64BIT_ADDRESS EF_CUDA_ACCELERATORS EF_CUDA_SM90 EF_CUDA_VIRTUAL_SM(EF_CUDA_SM90)"
	.elftype	@"ET_EXEC"


//--------------------- .nv.info                  --------------------------
	.section	.nv.info,"",@"SHT_CUDA_INFO"
	.align	4


	//----- nvinfo : EIATTR_REGCOUNT
	.align		4
        /*0000*/ 	.byte	0x04, 0x2f
        /*0002*/ 	.short	(.L_1 - .L_0)
	.align		4
.L_0:
        /*0004*/ 	.word	index@(triton_poi_fused_cat_10)
        /*0008*/ 	.word	0x00000015


	//----- nvinfo : EIATTR_MIN_STACK_SIZE
	.align		4
.L_1:
        /*000c*/ 	.byte	0x04, 0x12
        /*000e*/ 	.short	(.L_3 - .L_2)
	.align		4
.L_2:
        /*0010*/ 	.word	index@(triton_poi_fused_cat_10)
        /*0014*/ 	.word	0x00000000


	//----- nvinfo : EIATTR_FRAME_SIZE
	.align		4
.L_3:
        /*0018*/ 	.byte	0x04, 0x11
        /*001a*/ 	.short	(.L_5 - .L_4)
	.align		4
.L_4:
        /*001c*/ 	.word	index@(triton_poi_fused_cat_10)
        /*0020*/ 	.word	0x00000000


	//----- nvinfo : EIATTR_MIN_STACK_SIZE
	.align		4
.L_5:
        /*0024*/ 	.byte	0x04, 0x12
        /*0026*/ 	.short	(.L_7 - .L_6)
	.align		4
.L_6:
        /*0028*/ 	.word	index@(triton_poi_fused_cat_10)
        /*002c*/ 	.word	0x00000000
.L_7:


//--------------------- .nv.info.triton_poi_fused_cat_10 --------------------------
	.section	.nv.info.triton_poi_fused_cat_10,"",@"SHT_CUDA_INFO"
	.sectionflags	@""
	.align	4


	//----- nvinfo : EIATTR_CUDA_API_VERSION
	.align		4
        /*0000*/ 	.byte	0x04, 0x37
        /*0002*/ 	.short	(.L_9 - .L_8)
.L_8:
        /*0004*/ 	.word	0x0000007c


	//----- nvinfo : EIATTR_KPARAM_INFO
	.align		4
.L_9:
        /*0008*/ 	.byte	0x04, 0x17
        /*000a*/ 	.short	(.L_11 - .L_10)
.L_10:
        /*000c*/ 	.word	0x00000000
        /*0010*/ 	.short	0x0006
        /*0012*/ 	.short	0x0030
        /*0014*/ 	.byte	0x00, 0xf0, 0x11, 0x00


	//----- nvinfo : EIATTR_KPARAM_INFO
	.align		4
.L_11:
        /*0018*/ 	.byte	0x04, 0x17
        /*001a*/ 	.short	(.L_13 - .L_12)
.L_12:
        /*001c*/ 	.word	0x00000000
        /*0020*/ 	.short	0x0005
        /*0022*/ 	.short	0x0028
        /*0024*/ 	.byte	0x00, 0xf4, 0x21, 0x00


	//----- nvinfo : EIATTR_KPARAM_INFO
	.align		4
.L_13:
        /*0028*/ 	.byte	0x04, 0x17
        /*002a*/ 	.short	(.L_15 - .L_14)
.L_14:
        /*002c*/ 	.word	0x00000000
        /*0030*/ 	.short	0x0004
        /*0032*/ 	.short	0x0020
        /*0034*/ 	.byte	0x00, 0xf4, 0x21, 0x00


	//----- nvinfo : EIATTR_KPARAM_INFO
	.align		4
.L_15:
        /*0038*/ 	.byte	0x04, 0x17
        /*003a*/ 	.short	(.L_17 - .L_16)
.L_16:
        /*003c*/ 	.word	0x00000000
        /*0040*/ 	.short	0x0003
        /*0042*/ 	.short	0x0018
        /*0044*/ 	.byte	0x00, 0xf4, 0x21, 0x00


	//----- nvinfo : EIATTR_KPARAM_INFO
	.align		4
.L_17:
        /*0048*/ 	.byte	0x04, 0x17
        /*004a*/ 	.short	(.L_19 - .L_18)
.L_18:
        /*004c*/ 	.word	0x00000000
        /*0050*/ 	.short	0x0002
        /*0052*/ 	.short	0x0010
        /*0054*/ 	.byte	0x00, 0xf4, 0x21, 0x00


	//----- nvinfo : EIATTR_KPARAM_INFO
	.align		4
.L_19:
        /*0058*/ 	.byte	0x04, 0x17
        /*005a*/ 	.short	(.L_21 - .L_20)
.L_20:
        /*005c*/ 	.word	0x00000000
        /*0060*/ 	.short	0x0001
        /*0062*/ 	.short	0x0008
        /*0064*/ 	.byte	0x00, 0xf4, 0x21, 0x00


	//----- nvinfo : EIATTR_KPARAM_INFO
	.align		4
.L_21:
        /*0068*/ 	.byte	0x04, 0x17
        /*006a*/ 	.short	(.L_23 - .L_22)
.L_22:
        /*006c*/ 	.word	0x00000000
        /*0070*/ 	.short	0x0000
        /*0072*/ 	.short	0x0000
        /*0074*/ 	.byte	0x00, 0xf4, 0x21, 0x00


	//----- nvinfo : EIATTR_SPARSE_MMA_MASK
	.align		4
.L_23:
        /*0078*/ 	.byte	0x03, 0x50
        /*007a*/ 	.short	0x0000


	//----- nvinfo : EIATTR_MAXREG_COUNT
	.align		4
        /*007c*/ 	.byte	0x03, 0x1b
        /*007e*/ 	.short	0x00ff


	//----- nvinfo : EIATTR_EXIT_INSTR_OFFSETS
	.align		4
        /*0080*/ 	.byte	0x04, 0x1c
        /*0082*/ 	.short	(.L_25 - .L_24)


	//   ....[0]....
.L_24:
        /*0084*/ 	.word	0x00000440


	//   ....[1]....
        /*0088*/ 	.word	0x00000460


	//----- nvinfo : EIATTR_REQNTID
	.align		4
.L_25:
        /*008c*/ 	.byte	0x04, 0x10
        /*008e*/ 	.short	(.L_27 - .L_26)
.L_26:
        /*0090*/ 	.word	0x00000080
        /*0094*/ 	.word	0x00000001
        /*0098*/ 	.word	0x00000001


	//----- nvinfo : EIATTR_CBANK_PARAM_SIZE
	.align		4
.L_27:
        /*009c*/ 	.byte	0x03, 0x19
        /*009e*/ 	.short	0x0034


	//----- nvinfo : EIATTR_PARAM_CBANK
	.align		4
        /*00a0*/ 	.byte	0x04, 0x0a
        /*00a2*/ 	.short	(.L_29 - .L_28)
	.align		4
.L_28:
        /*00a4*/ 	.word	index@(.nv.constant0.triton_poi_fused_cat_10)
        /*00a8*/ 	.short	0x0210
        /*00aa*/ 	.short	0x0034


	//----- nvinfo : EIATTR_SW_WAR
	.align		4
.L_29:
        /*00ac*/ 	.byte	0x04, 0x36
        /*00ae*/ 	.short	(.L_31 - .L_30)
.L_30:
        /*00b0*/ 	.word	0x00000008
.L_31:


//--------------------- .nv.callgraph             --------------------------
	.section	.nv.callgraph,"",@"SHT_CUDA_CALLGRAPH"
	.align	4
	.sectionentsize	8
	.align		4
        /*0000*/ 	.word	0x00000000
	.align		4
        /*0004*/ 	.word	0xffffffff
	.align		4
        /*0008*/ 	.word	0x00000000
	.align		4
        /*000c*/ 	.word	0xfffffffe
	.align		4
        /*0010*/ 	.word	0x00000000
	.align		4
        /*0014*/ 	.word	0xfffffffd
	.align		4
        /*0018*/ 	.word	0x00000000
	.align		4
        /*001c*/ 	.word	0xfffffffc


//--------------------- .text.triton_poi_fused_cat_10 --------------------------
	.section	.text.triton_poi_fused_cat_10,"ax",@progbits
	.align	128
        .global         triton_poi_fused_cat_10
        .type           triton_poi_fused_cat_10,@function
        .size           triton_poi_fused_cat_10,(.L_x_1 - triton_poi_fused_cat_10)
        .other          triton_poi_fused_cat_10,@"STO_CUDA_ENTRY STV_DEFAULT"
triton_poi_fused_cat_10:
.text.triton_poi_fused_cat_10:
[----:B------:R-:W0:Y:S02]  /*0000*/  LDC R1, c[0x0][0x28] ;  /* 0x00000a00ff017b82 */ /* 0x000e240000000800 */
[----:B------:R-:W1:Y:S01]  /*0010*/  S2R R0, SR_TID.X ;  /* 0x0000000000007919 */ /* 0x000e620000002100 */
[----:B------:R-:W2:Y:S01]  /*0020*/  LDC.64 R4, c[0x0][0x218] ;  /* 0x00008600ff047b82 */ /* 0x000ea20000000a00 */
[----:B------:R-:W-:Y:S01]  /*0030*/  ULDC.64 UR4, c[0x0][0x208] ;  /* 0x0000820000047ab9 */ /* 0x000fe20000000a00 */
[----:B------:R-:W3:Y:S01]  /*0040*/  S2R R3, SR_CTAID.X ;  /* 0x0000000000037919 */ /* 0x000ee20000002500 */
[----:B-1----:R-:W-:Y:S02]  /*0050*/  LOP3.LUT R0, R0, 0x7f, RZ, 0xc0, !PT ;  /* 0x0000007f00007812 */ /* 0x002fe400078ec0ff */
[----:B---3--:R-:W-:-:S03]  /*0060*/  SHF.R.S32.HI R2, RZ, 0x18, R3 ;  /* 0x00000018ff027819 */ /* 0x008fc60000011403 */
[----:B------:R-:W-:Y:S01]  /*0070*/  IMAD R0, R3, 0x80, R0 ;  /* 0x0000008003007824 */ /* 0x000fe200078e0200 */
[----:B------:R-:W-:-:S03]  /*0080*/  SGXT R3, R2, 0x1 ;  /* 0x000000010203781a */ /* 0x000fc60000000200 */
[----:B------:R-:W-:Y:S01]  /*0090*/  IMAD.HI R11, R0, 0x7fc01ff1, RZ ;  /* 0x7fc01ff1000b7827 */ /* 0x000fe200078e02ff */
[----:B------:R-:W-:Y:S02]  /*00a0*/  LEA.HI R6, R3, R0, RZ, 0x2 ;  /* 0x0000000003067211 */ /* 0x000fe400078f10ff */
[----:B------:R-:W1:Y:S02]  /*00b0*/  LDC.64 R2, c[0x0][0x220] ;  /* 0x00008800ff027b82 */ /* 0x000e640000000a00 */
[----:B------:R-:W-:-:S05]  /*00c0*/  SHF.R.S32.HI R13, RZ, 0x2, R6 ;  /* 0x00000002ff0d7819 */ /* 0x000fca0000011406 */
[----:B------:R-:W-:-:S05]  /*00d0*/  IMAD.HI R7, R13, 0x7fc01ff1, RZ ;  /* 0x7fc01ff10d077827 */ /* 0x000fca00078e02ff */
[----:B------:R-:W-:-:S04]  /*00e0*/  SHF.R.U32.HI R8, RZ, 0x1f, R7 ;  /* 0x0000001fff087819 */ /* 0x000fc80000011607 */
[----:B------:R-:W-:Y:S02]  /*00f0*/  LEA.HI.SX32 R10, R7, R8, 0x17 ;  /* 0x00000008070a7211 */ /* 0x000fe400078fbaff */
[----:B------:R-:W-:Y:S02]  /*0100*/  SHF.R.U32.HI R8, RZ, 0x1f, R11 ;  /* 0x0000001fff087819 */ /* 0x000fe4000001160b */
[----:B------:R-:W-:Y:S01]  /*0110*/  LOP3.LUT R7, R6, 0xfffffffc, RZ, 0xc0, !PT ;  /* 0xfffffffc06077812 */ /* 0x000fe200078ec0ff */
[----:B------:R-:W-:Y:S01]  /*0120*/  IMAD R13, R10, -0x402, R13 ;  /* 0xfffffbfe0a0d7824 */ /* 0x000fe200078e020d */
[----:B------:R-:W-:Y:S02]  /*0130*/  LEA.HI.SX32 R11, R11, R8, 0x15 ;  /* 0x000000080b0b7211 */ /* 0x000fe400078faaff */
[----:B------:R-:W3:Y:S01]  /*0140*/  LDC.64 R8, c[0x0][0x230] ;  /* 0x00008c00ff087b82 */ /* 0x000ee20000000a00 */
[----:B------:R-:W-:Y:S01]  /*0150*/  IMAD.IADD R12, R0, 0x1, -R7 ;  /* 0x00000001000c7824 */ /* 0x000fe200078e0a07 */
[C---:B------:R-:W-:Y:S01]  /*0160*/  LOP3.LUT R6, R13.reuse, 0xfffffe00, RZ, 0xc0, !PT ;  /* 0xfffffe000d067812 */ /* 0x040fe200078ec0ff */
[C---:B------:R-:W-:Y:S01]  /*0170*/  VIADD R15, R13.reuse, 0xfffffe00 ;  /* 0xfffffe000d0f7836 */ /* 0x040fe20000000000 */
[----:B------:R-:W-:Y:S01]  /*0180*/  ISETP.GT.AND P3, PT, R13, 0x3ff, PT ;  /* 0x000003ff0d00780c */ /* 0x000fe20003f64270 */
[C-C-:B------:R-:W-:Y:S01]  /*0190*/  IMAD R10, R11.reuse, 0x800, R12.reuse ;  /* 0x000008000b0a7824 */ /* 0x140fe200078e020c */
[----:B------:R-:W-:Y:S01]  /*01a0*/  ISETP.NE.AND P0, PT, R6, 0x200, PT ;  /* 0x000002000600780c */ /* 0x000fe20003f05270 */
[----:B------:R-:W-:Y:S01]  /*01b0*/  IMAD R16, R11, 0x8, R12 ;  /* 0x000000080b107824 */ /* 0x000fe200078e020c */
[----:B------:R-:W4:Y:S01]  /*01c0*/  LDC.64 R6, c[0x0][0x228] ;  /* 0x00008a00ff067b82 */ /* 0x000f220000000a00 */
[C---:B------:R-:W-:Y:S01]  /*01d0*/  IMAD R17, R15.reuse, 0x4, R10 ;  /* 0x000000040f117824 */ /* 0x040fe200078e020a */
[C---:B------:R-:W-:Y:S01]  /*01e0*/  ISETP.LT.AND P5, PT, R0.reuse, 0x4020, !P0 ;  /* 0x000040200000780c */ /* 0x040fe200047a1270 */
[----:B-1----:R-:W-:Y:S01]  /*01f0*/  IMAD.WIDE R14, R15, 0x4, R2 ;  /* 0x000000040f0e7825 */ /* 0x002fe200078e0202 */
[----:B------:R-:W-:Y:S01]  /*0200*/  HFMA2.MMA R12, -RZ, RZ, 0, 0 ;  /* 0x00000000ff0c7435 */ /* 0x000fe200000001ff */
[----:B------:R-:W-:-:S02]  /*0210*/  ISETP.LT.AND P4, PT, R0, 0x4020, P3 ;  /* 0x000040200000780c */ /* 0x000fc40001f81270 */
[----:B------:R-:W-:Y:S01]  /*0220*/  IMAD R16, R13, 0x4, R16 ;  /* 0x000000040d107824 */ /* 0x000fe200078e0210 */
[----:B------:R-:W1:Y:S01]  /*0230*/  LDC.64 R2, c[0x0][0x210] ;  /* 0x00008400ff027b82 */ /* 0x000e620000000a00 */
[----:B------:R-:W-:Y:S02]  /*0240*/  IMAD.MOV.U32 R10, RZ, RZ, RZ ;  /* 0x000000ffff0a7224 */ /* 0x000fe400078e00ff */
[----:B--2---:R-:W-:Y:S01]  /*0250*/  IMAD.WIDE R4, R17, 0x4, R4 ;  /* 0x0000000411047825 */ /* 0x004fe200078e0204 */
[----:B------:R-:W-:-:S03]  /*0260*/  ISETP.GE.AND P1, PT, R13, 0x200, PT ;  /* 0x000002000d00780c */ /* 0x000fc60003f26270 */
[----:B------:R-:W-:Y:S01]  /*0270*/  VIADD R17, R16, 0xfffff000 ;  /* 0xfffff00010117836 */ /* 0x000fe20000000000 */
[----:B------:R2:W5:Y:S01]  /*0280*/  @P5 LDG.E R10, desc[UR4][R4.64] ;  /* 0x00000004040a5981 */ /* 0x000562000c1e1900 */
[----:B---3--:R-:W-:Y:S01]  /*0290*/  IMAD.WIDE R8, R13, 0x4, R8 ;  /* 0x000000040d087825 */ /* 0x008fe200078e0208 */
[----:B------:R-:W-:Y:S02]  /*02a0*/  MOV R13, RZ ;  /* 0x000000ff000d7202 */ /* 0x000fe40000000f00 */
[----:B------:R-:W3:Y:S01]  /*02b0*/  @P5 LDG.E.EL R12, desc[UR4][R14.64] ;  /* 0x000000040e0c5981 */ /* 0x000ee2000c2e1900 */
[----:B------:R-:W-:Y:S02]  /*02c0*/  IMAD.MOV.U32 R18, RZ, RZ, RZ ;  /* 0x000000ffff127224 */ /* 0x000fe400078e00ff */
[----:B------:R-:W-:Y:S02]  /*02d0*/  IMAD R16, R11, -0x1008, R0 ;  /* 0xffffeff80b107824 */ /* 0x000fe400078e0200 */
[----:B----4-:R-:W-:Y:S01]  /*02e0*/  IMAD.WIDE R6, R17, 0x4, R6 ;  /* 0x0000000411067825 */ /* 0x010fe200078e0206 */
[----:B------:R-:W-:Y:S01]  /*02f0*/  ISETP.LT.AND P2, PT, R0, 0x4020, !P1 ;  /* 0x000040200000780c */ /* 0x000fe20004f41270 */
[----:B------:R-:W4:Y:S01]  /*0300*/  @P4 LDG.E.EL R18, desc[UR4][R8.64+-0x1000] ;  /* 0xfff0000408124981 */ /* 0x000f22000c2e1900 */
[----:B--2---:R-:W2:Y:S01]  /*0310*/  LDC.64 R4, c[0x0][0x238] ;  /* 0x00008e00ff047b82 */ /* 0x004ea20000000a00 */
[----:B------:R-:W-:-:S02]  /*0320*/  IMAD R11, R11, 0x800, R16 ;  /* 0x000008000b0b7824 */ /* 0x000fc400078e0210 */
[----:B------:R-:W4:Y:S02]  /*0330*/  @P4 LDG.E R13, desc[UR4][R6.64] ;  /* 0x00000004060d4981 */ /* 0x000f24000c1e1900 */
[----:B-1----:R-:W-:-:S04]  /*0340*/  IMAD.WIDE R2, R11, 0x4, R2 ;  /* 0x000000040b027825 */ /* 0x002fc800078e0202 */
[----:B------:R-:W-:-:S06]  /*0350*/  IMAD.MOV.U32 R11, RZ, RZ, RZ ;  /* 0x000000ffff0b7224 */ /* 0x000fcc00078e00ff */
[----:B------:R2:W4:Y:S02]  /*0360*/  @P2 LDG.E R11, desc[UR4][R2.64] ;  /* 0x00000004020b2981 */ /* 0x000524000c1e1900 */
[----:B--2---:R-:W-:Y:S01]  /*0370*/  IMAD.WIDE R2, R0, 0x4, R4 ;  /* 0x0000000400027825 */ /* 0x004fe200078e0204 */
[----:B-----5:R-:W-:Y:S02]  /*0380*/  SEL R15, R10, RZ, P5 ;  /* 0x000000ff0a0f7207 */ /* 0x020fe40002800000 */
[----:B---3--:R-:W-:-:S04]  /*0390*/  SEL R12, R12, RZ, P5 ;  /* 0x000000ff0c0c7207 */ /* 0x008fc80002800000 */
[C---:B------:R-:W-:Y:S01]  /*03a0*/  FSETP.GT.AND P5, PT, R15.reuse, -R12, PT ;  /* 0x8000000c0f00720b */ /* 0x040fe20003fa4000 */
[----:B------:R-:W-:Y:S01]  /*03b0*/  FADD R12, R15, R12 ;  /* 0x0000000c0f0c7221 */ /* 0x000fe20000000000 */
[----:B----4-:R-:W-:Y:S02]  /*03c0*/  SEL R18, R18, RZ, P4 ;  /* 0x000000ff12127207 */ /* 0x010fe40002000000 */
[----:B------:R-:W-:Y:S02]  /*03d0*/  SEL R13, R13, RZ, P4 ;  /* 0x000000ff0d0d7207 */ /* 0x000fe40002000000 */
[----:B------:R-:W-:-:S03]  /*03e0*/  ISETP.GE.AND P4, PT, R0, 0x4020, PT ;  /* 0x000040200000780c */ /* 0x000fc60003f86270 */
[----:B------:R-:W-:-:S04]  /*03f0*/  FADD R18, R13, R18 ;  /* 0x000000120d127221 */ /* 0x000fc80000000000 */
[----:B------:R-:W-:Y:S01]  /*0400*/  @!P5 FMUL R12, R12, 0.10000000149011611938 ;  /* 0x3dcccccd0c0cd820 */ /* 0x000fe20000400000 */
[----:B------:R-:W-:Y:S02]  /*0410*/  @P0 FSEL R12, R18, RZ, P3 ;  /* 0x000000ff120c0208 */ /* 0x000fe40001800000 */
[----:B------:R-:W-:-:S04]  /*0420*/  SEL R11, R11, RZ, P2 ;  /* 0x000000ff0b0b7207 */ /* 0x000fc80001000000 */
[----:B------:R-:W-:Y:S01]  /*0430*/  SEL R11, R11, R12, !P1 ;  /* 0x0000000c0b0b7207 */ /* 0x000fe20004800000 */
[----:B------:R-:W-:Y:S06]  /*0440*/  @P4 EXIT ;  /* 0x000000000000494d */ /* 0x000fec0003800000 */
[----:B------:R-:W-:Y:S01]  /*0450*/  STG.E desc[UR4][R2.64], R11 ;  /* 0x0000000b02007986 */ /* 0x000fe2000c101904 */
[----:B------:R-:W-:Y:S05]  /*0460*/  EXIT ;  /* 0x000000000000794d */ /* 0x000fea0003800000 */
.L_x_0:
[----:B------:R-:W-:-:S00]  /*0470*/  BRA `(.L_x_0) ;  /* 0xfffffffc00fc7947 */ /* 0x000fc0000383ffff */
[----:B------:R-:W-:-:S00]  /*0480*/  NOP ;  /* 0x0000000000007918 */ /* 0x000fc00000000000 */
[----:B------:R-:W-:-:S00]  /*0490*/  NOP ;  /* 0x0000000000007918 */ /* 0x000fc00000000000 */
[----:B------:R-:W-:-:S00]  /*04a0*/  NOP ;  /* 0x0000000000007918 */ /* 0x000fc00000000000 */
[----:B------:R-:W-:-:S00]  /*04b0*/  NOP ;  /* 0x0000000000007918 */ /* 0x000fc00000000000 */
[----:B------:R-:W-:-:S00]  /*04c0*/  NOP ;  /* 0x0000000000007918 */ /* 0x000fc00000000000 */
[----:B------:R-:W-:-:S00]  /*04d0*/  NOP ;  /* 0x0000000000007918 */ /* 0x000fc00000000000 */
[----:B------:R-:W-:-:S00]  /*04e0*/  NOP ;  /* 0x0000000000007918 */ /* 0x000fc00000000000 */
[----:B------:R-:W-:-:S00]  /*04f0*/  NOP ;  /* 0x0000000000007918 */ /* 0x000fc00000000000 */
.L_x_1:


//--------------------- .nv.constant0.triton_poi_fused_cat_10 --------------------------
	.section	.nv.constant0.triton_poi_fused_cat_10,"a",@progbits
	.sectionflags	@""
	.align	4
.nv.constant0.triton_poi_fused_cat_10:
	.zero		580
